//
// Generated by NVIDIA NVVM Compiler
//
// Compiler Build ID: CL-36424714
// Cuda compilation tools, release 13.0, V13.0.88
// Based on NVVM 20.0.0
//

.version 9.0
.target sm_100
.address_size 64

	// .globl	_Z10isingModelPcS_i

.visible .entry _Z10isingModelPcS_i(
	.param .u64 .ptr .align 1 _Z10isingModelPcS_i_param_0,
	.param .u64 .ptr .align 1 _Z10isingModelPcS_i_param_1,
	.param .u32 _Z10isingModelPcS_i_param_2
)
{
	.reg .pred 	%p<2>;
	.reg .b16 	%rs<12>;
	.reg .b32 	%r<26>;
	.reg .b64 	%rd<16>;

	ld.param.u64 	%rd1, [_Z10isingModelPcS_i_param_0];
	ld.param.u64 	%rd2, [_Z10isingModelPcS_i_param_1];
	ld.param.u32 	%r1, [_Z10isingModelPcS_i_param_2];
	cvta.to.global.u64 	%rd3, %rd2;
	cvta.to.global.u64 	%rd4, %rd1;
	mov.u32 	%r2, %ctaid.x;
	mov.u32 	%r3, %ctaid.y;
	mov.u32 	%r4, %tid.x;
	mov.u32 	%r5, %tid.y;
	mov.u32 	%r6, %ntid.y;
	mad.lo.s32 	%r7, %r3, %r6, %r5;
	mov.u32 	%r8, %ntid.x;
	mad.lo.s32 	%r9, %r2, %r8, %r4;
	add.s32 	%r10, %r7, %r1;
	add.s32 	%r11, %r10, -1;
	rem.s32 	%r12, %r11, %r1;
	add.s32 	%r13, %r7, 1;
	rem.s32 	%r14, %r13, %r1;
	add.s32 	%r15, %r9, %r1;
	add.s32 	%r16, %r15, -1;
	rem.s32 	%r17, %r16, %r1;
	add.s32 	%r18, %r9, 1;
	rem.s32 	%r19, %r18, %r1;
	mad.lo.s32 	%r20, %r12, %r1, %r9;
	cvt.s64.s32 	%rd5, %r20;
	add.s64 	%rd6, %rd4, %rd5;
	ld.global.u8 	%rs1, [%rd6];
	mul.lo.s32 	%r21, %r1, %r7;
	add.s32 	%r22, %r17, %r21;
	cvt.s64.s32 	%rd7, %r22;
	add.s64 	%rd8, %rd4, %rd7;
	ld.global.u8 	%rs2, [%rd8];
	add.s16 	%rs3, %rs2, %rs1;
	add.s32 	%r23, %r21, %r9;
	cvt.s64.s32 	%rd9, %r23;
	add.s64 	%rd10, %rd4, %rd9;
	ld.global.u8 	%rs4, [%rd10];
	add.s16 	%rs5, %rs3, %rs4;
	mad.lo.s32 	%r24, %r14, %r1, %r9;
	cvt.s64.s32 	%rd11, %r24;
	add.s64 	%rd12, %rd4, %rd11;
	ld.global.u8 	%rs6, [%rd12];
	add.s16 	%rs7, %rs5, %rs6;
	add.s32 	%r25, %r19, %r21;
	cvt.s64.s32 	%rd13, %r25;
	add.s64 	%rd14, %rd4, %rd13;
	ld.global.u8 	%rs8, [%rd14];
	add.s16 	%rs9, %rs7, %rs8;
	cvt.s16.s8 	%rs10, %rs9;
	setp.gt.s16 	%p1, %rs10, -1;
	selp.b16 	%rs11, 43, 45, %p1;
	add.s64 	%rd15, %rd3, %rd9;
	st.global.u8 	[%rd15], %rs11;
	ret;

}


// ===== COMPILED SASS (sm_100) =====

	.target	sm_100

	.elftype	@"ET_EXEC"


//--------------------- .note.nv.tkinfo           --------------------------
	.section	.note.nv.tkinfo,"",@"SHT_NOTE"
	.sectionflags	@"SHF_NOTE_NV_TKINFO"
	.tkinfo
        /*0018*/ 	.word	0x00000002
        /*0030*/ 	.string	""
        /*0030*/ 	.string	"ptxas"
        /*0030*/ 	.string	"Cuda compilation tools, release 13.0, V13.0.88"
        /*0030*/ 	.string	"Build cuda_13.0.r13.0/compiler.36424714_0"
        /*0030*/ 	.string	"-arch sm_100 -m 64 "



//--------------------- .note.nv.cuinfo           --------------------------
	.section	.note.nv.cuinfo,"",@"SHT_NOTE"
	.sectionflags	@"SHF_NOTE_NV_CUINFO"
        /*0018*/ 	.short	0x0002
        /*001a*/ 	.short	0x0064
        /*001c*/ 	.short	0x0082
	.zero		2


//--------------------- .nv.info                  --------------------------
	.section	.nv.info,"",@"SHT_CUDA_INFO"
	.align	4


	//----- nvinfo : EIATTR_REGCOUNT
	.align		4
        /*0000*/ 	.byte	0x04, 0x2f
        /*0002*/ 	.short	(.L_1 - .L_0)
	.align		4
.L_0:
        /*0004*/ 	.word	index@(_Z10isingModelPcS_i)
        /*0008*/ 	.word	0x00000016


	//----- nvinfo : EIATTR_FRAME_SIZE
	.align		4
.L_1:
        /*000c*/ 	.byte	0x04, 0x11
        /*000e*/ 	.short	(.L_3 - .L_2)
	.align		4
.L_2:
        /*0010*/ 	.word	index@(_Z10isingModelPcS_i)
        /*0014*/ 	.word	0x00000000


	//----- nvinfo : EIATTR_MIN_STACK_SIZE
	.align		4
.L_3:
        /*0018*/ 	.byte	0x04, 0x12
        /*001a*/ 	.short	(.L_5 - .L_4)
	.align		4
.L_4:
        /*001c*/ 	.word	index@(_Z10isingModelPcS_i)
        /*0020*/ 	.word	0x00000000
.L_5:


//--------------------- .nv.compat                --------------------------
	.section	.nv.compat,"",@"SHT_CUDA_COMPAT_INFO"
	.align	4
        /*0000*/ 	.byte	0x02, 0x09, 0x00, 0x00, 0x02, 0x02, 0x01, 0x00, 0x02, 0x05, 0x05, 0x00, 0x03, 0x07, 0x01, 0x01
        /*0010*/ 	.byte	0x02, 0x03, 0x00, 0x00, 0x02, 0x06, 0x01, 0x00, 0x04, 0x0b, 0x08, 0x00, 0x09, 0x00, 0x00, 0x00
        /*0020*/ 	.byte	0x00, 0x00, 0x00, 0x00


//--------------------- .nv.info._Z10isingModelPcS_i --------------------------
	.section	.nv.info._Z10isingModelPcS_i,"",@"SHT_CUDA_INFO"
	.sectionflags	@""
	.align	4


	//----- nvinfo : EIATTR_CUDA_API_VERSION
	.align		4
        /*0000*/ 	.byte	0x04, 0x37
        /*0002*/ 	.short	(.L_7 - .L_6)
.L_6:
        /*0004*/ 	.word	0x00000082


	//----- nvinfo : EIATTR_KPARAM_INFO
	.align		4
.L_7:
        /*0008*/ 	.byte	0x04, 0x17
        /*000a*/ 	.short	(.L_9 - .L_8)
.L_8:
        /*000c*/ 	.word	0x00000000
        /*0010*/ 	.short	0x0002
        /*0012*/ 	.short	0x0010
        /*0014*/ 	.byte	0x00, 0xf0, 0x11, 0x00


	//----- nvinfo : EIATTR_KPARAM_INFO
	.align		4
.L_9:
        /*0018*/ 	.byte	0x04, 0x17
        /*001a*/ 	.short	(.L_11 - .L_10)
.L_10:
        /*001c*/ 	.word	0x00000000
        /*0020*/ 	.short	0x0001
        /*0022*/ 	.short	0x0008
        /*0024*/ 	.byte	0x00, 0xf5, 0x21, 0x00


	//----- nvinfo : EIATTR_KPARAM_INFO
	.align		4
.L_11:
        /*0028*/ 	.byte	0x04, 0x17
        /*002a*/ 	.short	(.L_13 - .L_12)
.L_12:
        /*002c*/ 	.word	0x00000000
        /*0030*/ 	.short	0x0000
        /*0032*/ 	.short	0x0000
        /*0034*/ 	.byte	0x00, 0xf5, 0x21, 0x00


	//----- nvinfo : EIATTR_SPARSE_MMA_MASK
	.align		4
.L_13:
        /*0038*/ 	.byte	0x03, 0x50
        /*003a*/ 	.short	0x0000


	//----- nvinfo : EIATTR_MAXREG_COUNT
	.align		4
        /*003c*/ 	.byte	0x03, 0x1b
        /*003e*/ 	.short	0x00ff


	//----- nvinfo : EIATTR_MERCURY_ISA_VERSION
	.align		4
        /*0040*/ 	.byte	0x03, 0x5f
        /*0042*/ 	.short	0x0101


	//----- nvinfo : EIATTR_VRC_CTA_INIT_COUNT
	.align		4
        /*0044*/ 	.byte	0x02, 0x4a
	.zero		1
	.zero		1


	//----- nvinfo : EIATTR_EXIT_INSTR_OFFSETS
	.align		4
        /*0048*/ 	.byte	0x04, 0x1c
        /*004a*/ 	.short	(.L_15 - .L_14)


	//   ....[0]....
.L_14:
        /*004c*/ 	.word	0x00000650


	//----- nvinfo : EIATTR_CBANK_PARAM_SIZE
	.align		4
.L_15:
        /*0050*/ 	.byte	0x03, 0x19
        /*0052*/ 	.short	0x0014


	//----- nvinfo : EIATTR_PARAM_CBANK
	.align		4
        /*0054*/ 	.byte	0x04, 0x0a
        /*0056*/ 	.short	(.L_17 - .L_16)
	.align		4
.L_16:
        /*0058*/ 	.word	index@(.nv.constant0._Z10isingModelPcS_i)
        /*005c*/ 	.short	0x0380
        /*005e*/ 	.short	0x0014


	//----- nvinfo : EIATTR_SW_WAR
	.align		4
.L_17:
        /*0060*/ 	.byte	0x04, 0x36
        /*0062*/ 	.short	(.L_19 - .L_18)
.L_18:
        /*0064*/ 	.word	0x00000008
.L_19:


//--------------------- .nv.callgraph             --------------------------
	.section	.nv.callgraph,"",@"SHT_CUDA_CALLGRAPH"
	.align	4
	.sectionentsize	8
	.align		4
        /*0000*/ 	.word	0x00000000
	.align		4
        /*0004*/ 	.word	0xffffffff
	.align		4
        /*0008*/ 	.word	0x00000000
	.align		4
        /*000c*/ 	.word	0xfffffffe
	.align		4
        /*0010*/ 	.word	0x00000000
	.align		4
        /*0014*/ 	.word	0xfffffffd
	.align		4
        /*0018*/ 	.word	0x00000000
	.align		4
        /*001c*/ 	.word	0xfffffffc


//--------------------- .text._Z10isingModelPcS_i --------------------------
	.section	.text._Z10isingModelPcS_i,"ax",@progbits
	.align	128
        .global         _Z10isingModelPcS_i
        .type           _Z10isingModelPcS_i,@function
        .size           _Z10isingModelPcS_i,(.L_x_1 - _Z10isingModelPcS_i)
        .other          _Z10isingModelPcS_i,@"STO_CUDA_ENTRY STV_DEFAULT"
_Z10isingModelPcS_i:
.text._Z10isingModelPcS_i:
[----:B------:R-:W-:Y:S08]  /*0000*/  LDC R1, c[0x0][0x37c] ;  /* 0x0000df00ff017b82 */ /* 0x000ff00000000800 */
[----:B------:R-:W0:Y:S01]  /*0010*/  LDC R0, c[0x0][0x390] ;  /* 0x0000e400ff007b82 */ /* 0x000e220000000800 */
[----:B------:R-:W1:Y:S01]  /*0020*/  S2R R5, SR_TID.Y ;  /* 0x0000000000057919 */ /* 0x000e620000002200 */
[----:B------:R-:W2:Y:S01]  /*0030*/  LDCU.128 UR8, c[0x0][0x380] ;  /* 0x00007000ff0877ac */ /* 0x000ea20008000c00 */
[----:B------:R-:W3:Y:S05]  /*0040*/  S2R R7, SR_TID.X ;  /* 0x0000000000077919 */ /* 0x000eea0000002100 */
[----:B------:R-:W1:Y:S08]  /*0050*/  S2UR UR5, SR_CTAID.Y ;  /* 0x00000000000579c3 */ /* 0x000e700000002600 */
[----:B------:R-:W1:Y:S01]  /*0060*/  LDC R4, c[0x0][0x364] ;  /* 0x0000d900ff047b82 */ /* 0x000e620000000800 */
[----:B0-----:R-:W-:-:S07]  /*0070*/  IABS R2, R0 ;  /* 0x0000000000027213 */ /* 0x001fce0000000000 */
[----:B------:R-:W3:Y:S01]  /*0080*/  S2UR UR4, SR_CTAID.X ;  /* 0x00000000000479c3 */ /* 0x000ee20000002500 */
[----:B------:R-:W0:Y:S07]  /*0090*/  I2F.RP R3, R2 ;  /* 0x0000000200037306 */ /* 0x000e2e0000209400 */
[----:B------:R-:W3:Y:S01]  /*00a0*/  LDC R6, c[0x0][0x360] ;  /* 0x0000d800ff067b82 */ /* 0x000ee20000000800 */
[----:B-1----:R-:W-:Y:S01]  /*00b0*/  IMAD R5, R4, UR5, R5 ;  /* 0x0000000504057c24 */ /* 0x002fe2000f8e0205 */
[----:B0-----:R-:W0:Y:S04]  /*00c0*/  MUFU.RCP R3, R3 ;  /* 0x0000000300037308 */ /* 0x001e280000001000 */
[----:B------:R-:W-:-:S04]  /*00d0*/  IADD3 R4, PT, PT, R5, -0x1, R0 ;  /* 0xffffffff05047810 */ /* 0x000fc80007ffe000 */
[----:B------:R-:W-:Y:S01]  /*00e0*/  ISETP.GE.AND P5, PT, R4, RZ, PT ;  /* 0x000000ff0400720c */ /* 0x000fe20003fa6270 */
[----:B---3--:R-:W-:Y:S01]  /*00f0*/  IMAD R7, R6, UR4, R7 ;  /* 0x0000000406077c24 */ /* 0x008fe2000f8e0207 */
[----:B------:R-:W1:Y:S01]  /*0100*/  LDCU.64 UR4, c[0x0][0x358] ;  /* 0x00006b00ff0477ac */ /* 0x000e620008000a00 */
[----:B0-----:R-:W-:Y:S02]  /*0110*/  VIADD R8, R3, 0xffffffe ;  /* 0x0ffffffe03087836 */ /* 0x001fe40000000000 */
[----:B------:R-:W-:Y:S01]  /*0120*/  VIADD R3, R5, 0x1 ;  /* 0x0000000105037836 */ /* 0x000fe20000000000 */
[C---:B------:R-:W-:Y:S01]  /*0130*/  IADD3 R18, PT, PT, R7.reuse, -0x1, R0 ;  /* 0xffffffff07127810 */ /* 0x040fe20007ffe000 */
[----:B------:R0:W3:Y:S01]  /*0140*/  F2I.FTZ.U32.TRUNC.NTZ R9, R8 ;  /* 0x0000000800097305 */ /* 0x0000e2000021f000 */
[----:B------:R-:W-:Y:S02]  /*0150*/  VIADD R19, R7, 0x1 ;  /* 0x0000000107137836 */ /* 0x000fe40000000000 */
[----:B------:R-:W-:-:S02]  /*0160*/  IABS R13, R3 ;  /* 0x00000003000d7213 */ /* 0x000fc40000000000 */
[----:B------:R-:W-:Y:S02]  /*0170*/  IABS R14, R18 ;  /* 0x00000012000e7213 */ /* 0x000fe40000000000 */
[----:B------:R-:W-:Y:S01]  /*0180*/  IABS R16, R19 ;  /* 0x0000001300107213 */ /* 0x000fe20000000000 */
[----:B0-----:R-:W-:Y:S01]  /*0190*/  IMAD.MOV.U32 R8, RZ, RZ, RZ ;  /* 0x000000ffff087224 */ /* 0x001fe200078e00ff */
[----:B------:R-:W-:Y:S01]  /*01a0*/  ISETP.GE.AND P4, PT, R19, RZ, PT ;  /* 0x000000ff1300720c */ /* 0x000fe20003f86270 */
[----:B---3--:R-:W-:-:S04]  /*01b0*/  IMAD.MOV R11, RZ, RZ, -R9 ;  /* 0x000000ffff0b7224 */ /* 0x008fc800078e0a09 */
[----:B------:R-:W-:-:S04]  /*01c0*/  IMAD R11, R11, R2, RZ ;  /* 0x000000020b0b7224 */ /* 0x000fc800078e02ff */
[----:B------:R-:W-:Y:S01]  /*01d0*/  IMAD.HI.U32 R9, R9, R11, R8 ;  /* 0x0000000b09097227 */ /* 0x000fe200078e0008 */
[----:B------:R-:W-:-:S03]  /*01e0*/  IABS R11, R4 ;  /* 0x00000004000b7213 */ /* 0x000fc60000000000 */
[----:B------:R-:W-:Y:S02]  /*01f0*/  IMAD R4, R5, R0, R7 ;  /* 0x0000000005047224 */ /* 0x000fe400078e0207 */
[----:B------:R-:W-:-:S04]  /*0200*/  IMAD.HI.U32 R6, R9, R11, RZ ;  /* 0x0000000b09067227 */ /* 0x000fc800078e00ff */
[----:B------:R-:W-:Y:S02]  /*0210*/  IMAD.MOV R12, RZ, RZ, -R6 ;  /* 0x000000ffff0c7224 */ /* 0x000fe400078e0a06 */
[----:B------:R-:W-:-:S04]  /*0220*/  IMAD.HI.U32 R8, R9, R13, RZ ;  /* 0x0000000d09087227 */ /* 0x000fc800078e00ff */
[----:B------:R-:W-:-:S04]  /*0230*/  IMAD.HI.U32 R10, R9, R14, RZ ;  /* 0x0000000e090a7227 */ /* 0x000fc800078e00ff */
[----:B------:R-:W-:-:S04]  /*0240*/  IMAD.HI.U32 R6, R9, R16, RZ ;  /* 0x0000001009067227 */ /* 0x000fc800078e00ff */
[C---:B------:R-:W-:Y:S02]  /*0250*/  IMAD R9, R2.reuse, R12, R11 ;  /* 0x0000000c02097224 */ /* 0x040fe400078e020b */
[----:B------:R-:W-:Y:S02]  /*0260*/  IMAD.MOV R8, RZ, RZ, -R8 ;  /* 0x000000ffff087224 */ /* 0x000fe400078e0a08 */
[----:B------:R-:W-:Y:S01]  /*0270*/  IMAD.MOV R15, RZ, RZ, -R10 ;  /* 0x000000ffff0f7224 */ /* 0x000fe200078e0a0a */
[C---:B------:R-:W-:Y:S01]  /*0280*/  ISETP.GT.U32.AND P0, PT, R2.reuse, R9, PT ;  /* 0x000000090200720c */ /* 0x040fe20003f04070 */
[----:B------:R-:W-:Y:S01]  /*0290*/  IMAD.MOV R17, RZ, RZ, -R6 ;  /* 0x000000ffff117224 */ /* 0x000fe200078e0a06 */
[----:B------:R-:W-:Y:S01]  /*02a0*/  LOP3.LUT R6, RZ, R0, RZ, 0x33, !PT ;  /* 0x00000000ff067212 */ /* 0x000fe200078e33ff */
[C---:B------:R-:W-:Y:S02]  /*02b0*/  IMAD R11, R2.reuse, R8, R13 ;  /* 0x00000008020b7224 */ /* 0x040fe400078e020d */
[C---:B------:R-:W-:Y:S01]  /*02c0*/  IMAD R13, R2.reuse, R15, R14 ;  /* 0x0000000f020d7224 */ /* 0x040fe200078e020e */
[----:B------:R-:W-:Y:S01]  /*02d0*/  SHF.R.S32.HI R14, RZ, 0x1f, R4 ;  /* 0x0000001fff0e7819 */ /* 0x000fe20000011404 */
[C---:B------:R-:W-:Y:S01]  /*02e0*/  IMAD R15, R2.reuse, R17, R16 ;  /* 0x00000011020f7224 */ /* 0x040fe200078e0210 */
[----:B------:R-:W-:-:S02]  /*02f0*/  ISETP.GT.U32.AND P1, PT, R2, R11, PT ;  /* 0x0000000b0200720c */ /* 0x000fc40003f24070 */
[C---:B------:R-:W-:Y:S02]  /*0300*/  ISETP.GT.U32.AND P2, PT, R2.reuse, R13, PT ;  /* 0x0000000d0200720c */ /* 0x040fe40003f44070 */
[----:B------:R-:W-:Y:S01]  /*0310*/  ISETP.GT.U32.AND P3, PT, R2, R15, PT ;  /* 0x0000000f0200720c */ /* 0x000fe20003f64070 */
[----:B------:R-:W-:-:S05]  /*0320*/  @!P0 IMAD.IADD R9, R9, 0x1, -R2 ;  /* 0x0000000109098824 */ /* 0x000fca00078e0a02 */
[----:B------:R-:W-:-:S03]  /*0330*/  ISETP.GT.U32.AND P6, PT, R2, R9, PT ;  /* 0x000000090200720c */ /* 0x000fc60003fc4070 */
[--C-:B------:R-:W-:Y:S02]  /*0340*/  @!P1 IMAD.IADD R11, R11, 0x1, -R2.reuse ;  /* 0x000000010b0b9824 */ /* 0x100fe400078e0a02 */
[--C-:B------:R-:W-:Y:S02]  /*0350*/  @!P2 IMAD.IADD R13, R13, 0x1, -R2.reuse ;  /* 0x000000010d0da824 */ /* 0x100fe400078e0a02 */
[--C-:B------:R-:W-:Y:S01]  /*0360*/  @!P3 IMAD.IADD R15, R15, 0x1, -R2.reuse ;  /* 0x000000010f0fb824 */ /* 0x100fe200078e0a02 */
[C---:B------:R-:W-:Y:S02]  /*0370*/  ISETP.GT.U32.AND P0, PT, R2.reuse, R11, PT ;  /* 0x0000000b0200720c */ /* 0x040fe40003f04070 */
[C---:B------:R-:W-:Y:S02]  /*0380*/  ISETP.GT.U32.AND P1, PT, R2.reuse, R13, PT ;  /* 0x0000000d0200720c */ /* 0x040fe40003f24070 */
[----:B------:R-:W-:Y:S01]  /*0390*/  ISETP.GT.U32.AND P2, PT, R2, R15, PT ;  /* 0x0000000f0200720c */ /* 0x000fe20003f44070 */
[----:B------:R-:W-:Y:S01]  /*03a0*/  @!P6 IMAD.IADD R9, R9, 0x1, -R2 ;  /* 0x000000010909e824 */ /* 0x000fe200078e0a02 */
[----:B------:R-:W-:-:S02]  /*03b0*/  ISETP.GE.AND P6, PT, R18, RZ, PT ;  /* 0x000000ff1200720c */ /* 0x000fc40003fc6270 */
[----:B------:R-:W-:Y:S01]  /*03c0*/  ISETP.GE.AND P3, PT, R3, RZ, PT ;  /* 0x000000ff0300720c */ /* 0x000fe20003f66270 */
[----:B------:R-:W-:-:S04]  /*03d0*/  @!P5 IMAD.MOV R9, RZ, RZ, -R9 ;  /* 0x000000ffff09d224 */ /* 0x000fc800078e0a09 */
[--C-:B------:R-:W-:Y:S01]  /*03e0*/  @!P0 IMAD.IADD R11, R11, 0x1, -R2.reuse ;  /* 0x000000010b0b8824 */ /* 0x100fe200078e0a02 */
[----:B------:R-:W-:Y:S01]  /*03f0*/  ISETP.NE.AND P0, PT, R0, RZ, PT ;  /* 0x000000ff0000720c */ /* 0x000fe20003f05270 */
[--C-:B------:R-:W-:Y:S02]  /*0400*/  @!P1 IMAD.IADD R13, R13, 0x1, -R2.reuse ;  /* 0x000000010d0d9824 */ /* 0x100fe400078e0a02 */
[----:B------:R-:W-:Y:S01]  /*0410*/  @!P2 IMAD.IADD R15, R15, 0x1, -R2 ;  /* 0x000000010f0fa824 */ /* 0x000fe200078e0a02 */
[----:B------:R-:W-:Y:S01]  /*0420*/  SEL R9, R6, R9, !P0 ;  /* 0x0000000906097207 */ /* 0x000fe20004000000 */
[----:B------:R-:W-:Y:S01]  /*0430*/  @!P6 IMAD.MOV R13, RZ, RZ, -R13 ;  /* 0x000000ffff0de224 */ /* 0x000fe200078e0a0d */
[----:B--2---:R-:W-:Y:S01]  /*0440*/  IADD3 R2, P1, PT, R4, UR8, RZ ;  /* 0x0000000804027c10 */ /* 0x004fe2000ff3e0ff */
[----:B------:R-:W-:Y:S02]  /*0450*/  @!P3 IMAD.MOV R11, RZ, RZ, -R11 ;  /* 0x000000ffff0bb224 */ /* 0x000fe400078e0a0b */
[----:B------:R-:W-:Y:S01]  /*0460*/  @!P4 IMAD.MOV R15, RZ, RZ, -R15 ;  /* 0x000000ffff0fc224 */ /* 0x000fe200078e0a0f */
[C---:B------:R-:W-:Y:S01]  /*0470*/  SEL R8, R6.reuse, R13, !P0 ;  /* 0x0000000d06087207 */ /* 0x040fe20004000000 */
[----:B------:R-:W-:Y:S01]  /*0480*/  IMAD R9, R9, R0, R7 ;  /* 0x0000000009097224 */ /* 0x000fe200078e0207 */
[----:B------:R-:W-:-:S02]  /*0490*/  SEL R13, R6, R11, !P0 ;  /* 0x0000000b060d7207 */ /* 0x000fc40004000000 */
[----:B------:R-:W-:Y:S01]  /*04a0*/  SEL R6, R6, R15, !P0 ;  /* 0x0000000f06067207 */ /* 0x000fe20004000000 */
[-C--:B------:R-:W-:Y:S01]  /*04b0*/  IMAD R11, R5, R0.reuse, R8 ;  /* 0x00000000050b7224 */ /* 0x080fe200078e0208 */
[----:B------:R-:W-:Y:S01]  /*04c0*/  IADD3.X R3, PT, PT, R14, UR9, RZ, P1, !PT ;  /* 0x000000090e037c10 */ /* 0x000fe20008ffe4ff */
[-C--:B------:R-:W-:Y:S02]  /*04d0*/  IMAD R13, R13, R0.reuse, R7 ;  /* 0x000000000d0d7224 */ /* 0x080fe400078e0207 */
[----:B------:R-:W-:Y:S01]  /*04e0*/  IMAD R0, R5, R0, R6 ;  /* 0x0000000005007224 */ /* 0x000fe200078e0206 */
[----:B------:R-:W-:Y:S01]  /*04f0*/  IADD3 R6, P0, PT, R9, UR8, RZ ;  /* 0x0000000809067c10 */ /* 0x000fe2000ff1e0ff */
[----:B-1----:R0:W2:Y:S01]  /*0500*/  LDG.E.U8 R2, desc[UR4][R2.64] ;  /* 0x0000000402027981 */ /* 0x0020a2000c1e1100 */
[----:B------:R-:W-:Y:S02]  /*0510*/  IADD3 R8, P1, PT, R11, UR8, RZ ;  /* 0x000000080b087c10 */ /* 0x000fe4000ff3e0ff */
[----:B------:R-:W-:-:S02]  /*0520*/  LEA.HI.X.SX32 R7, R9, UR9, 0x1, P0 ;  /* 0x0000000909077c11 */ /* 0x000fc400080f0eff */
[----:B------:R-:W-:Y:S02]  /*0530*/  IADD3 R10, P2, PT, R13, UR8, RZ ;  /* 0x000000080d0a7c10 */ /* 0x000fe4000ff5e0ff */
[----:B------:R-:W-:Y:S01]  /*0540*/  LEA.HI.X.SX32 R9, R11, UR9, 0x1, P1 ;  /* 0x000000090b097c11 */ /* 0x000fe200088f0eff */
[----:B------:R-:W2:Y:S01]  /*0550*/  LDG.E.U8 R6, desc[UR4][R6.64] ;  /* 0x0000000406067981 */ /* 0x000ea2000c1e1100 */
[C---:B------:R-:W-:Y:S02]  /*0560*/  IADD3 R12, P0, PT, R0.reuse, UR8, RZ ;  /* 0x00000008000c7c10 */ /* 0x040fe4000ff1e0ff */
[----:B------:R-:W-:Y:S02]  /*0570*/  LEA.HI.X.SX32 R11, R13, UR9, 0x1, P2 ;  /* 0x000000090d0b7c11 */ /* 0x000fe400090f0eff */
[----:B------:R-:W-:Y:S01]  /*0580*/  LEA.HI.X.SX32 R13, R0, UR9, 0x1, P0 ;  /* 0x00000009000d7c11 */ /* 0x000fe200080f0eff */
[----:B------:R-:W2:Y:S04]  /*0590*/  LDG.E.U8 R9, desc[UR4][R8.64] ;  /* 0x0000000408097981 */ /* 0x000ea8000c1e1100 */
[----:B------:R-:W3:Y:S04]  /*05a0*/  LDG.E.U8 R11, desc[UR4][R10.64] ;  /* 0x000000040a0b7981 */ /* 0x000ee8000c1e1100 */
[----:B------:R-:W3:Y:S01]  /*05b0*/  LDG.E.U8 R12, desc[UR4][R12.64] ;  /* 0x000000040c0c7981 */ /* 0x000ee2000c1e1100 */
[----:B0-----:R-:W-:Y:S01]  /*05c0*/  IMAD.MOV.U32 R3, RZ, RZ, 0x2b ;  /* 0x0000002bff037424 */ /* 0x001fe200078e00ff */
[----:B------:R-:W-:-:S04]  /*05d0*/  IADD3 R4, P1, PT, R4, UR10, RZ ;  /* 0x0000000a04047c10 */ /* 0x000fc8000ff3e0ff */
[----:B------:R-:W-:Y:S02]  /*05e0*/  IADD3.X R5, PT, PT, R14, UR11, RZ, P1, !PT ;  /* 0x0000000b0e057c10 */ /* 0x000fe40008ffe4ff */
[----:B--2---:R-:W-:-:S04]  /*05f0*/  IADD3 R0, PT, PT, R2, R9, R6 ;  /* 0x0000000902007210 */ /* 0x004fc80007ffe006 */
[----:B---3--:R-:W-:-:S04]  /*0600*/  IADD3 R0, PT, PT, R12, R0, R11 ;  /* 0x000000000c007210 */ /* 0x008fc80007ffe00b */
[----:B------:R-:W-:-:S04]  /*0610*/  PRMT R0, R0, 0x8880, RZ ;  /* 0x0000888000007816 */ /* 0x000fc800000000ff */
[----:B------:R-:W-:-:S04]  /*0620*/  ISETP.GT.AND P0, PT, R0, -0x1, PT ;  /* 0xffffffff0000780c */ /* 0x000fc80003f04270 */
[----:B------:R-:W-:-:S05]  /*0630*/  SEL R3, R3, 0x2d, P0 ;  /* 0x0000002d03037807 */ /* 0x000fca0000000000 */
[----:B------:R-:W-:Y:S01]  /*0640*/  STG.E.U8 desc[UR4][R4.64], R3 ;  /* 0x0000000304007986 */ /* 0x000fe2000c101104 */
[----:B------:R-:W-:Y:S05]  /*0650*/  EXIT ;  /* 0x000000000000794d */ /* 0x000fea0003800000 */
.L_x_0:
[----:B------:R-:W-:-:S00]  /*0660*/  BRA `(.L_x_0) ;  /* 0xfffffffc00fc7947 */ /* 0x000fc0000383ffff */
[----:B------:R-:W-:-:S00]  /*0670*/  NOP ;  /* 0x0000000000007918 */ /* 0x000fc00000000000 */
        /* <DEDUP_REMOVED lines=8> */
.L_x_1:


//--------------------- .nv.shared.reserved.0     --------------------------
	.section	.nv.shared.reserved.0,"aw",@nobits
	.weak		__nv_reservedSMEM_offset_0_alias
	.size		__nv_reservedSMEM_offset_0_alias, 0, 64
	.other		__nv_reservedSMEM_offset_0_alias,@"STO_CUDA_RESERVED_SHARED STV_DEFAULT"
__nv_reservedSMEM_offset_0_alias:
	.zero		0
	.zero		64


//--------------------- .nv.constant0._Z10isingModelPcS_i --------------------------
	.section	.nv.constant0._Z10isingModelPcS_i,"a",@progbits
	.sectionflags	@""
	.align	4
.nv.constant0._Z10isingModelPcS_i:
	.zero		916


//--------------------- SYMBOLS --------------------------

	.type		.nv.reservedSmem.offset0,@object
	.size		.nv.reservedSmem.offset0,0x4
